//
// Generated by NVIDIA NVVM Compiler
//
// Compiler Build ID: CL-36424714
// Cuda compilation tools, release 13.0, V13.0.88
// Based on NVVM 20.0.0
//

.version 9.0
.target sm_100
.address_size 64

	// .globl	_Z6kernelPii

.visible .entry _Z6kernelPii(
	.param .u64 .ptr .align 1 _Z6kernelPii_param_0,
	.param .u32 _Z6kernelPii_param_1
)
{
	.reg .pred 	%p<7>;
	.reg .b32 	%r<31>;
	.reg .b64 	%rd<11>;

	ld.param.u64 	%rd2, [_Z6kernelPii_param_0];
	ld.param.u32 	%r12, [_Z6kernelPii_param_1];
	cvta.to.global.u64 	%rd1, %rd2;
	mov.u32 	%r13, %tid.x;
	mov.u32 	%r14, %ctaid.x;
	mov.u32 	%r15, %ntid.x;
	mad.lo.s32 	%r1, %r14, %r15, %r13;
	mov.u32 	%r16, %nctaid.x;
	mul.lo.s32 	%r2, %r15, %r16;
	setp.ge.s32 	%p1, %r1, %r12;
	@%p1 bra 	$L__BB0_7;
	add.s32 	%r17, %r1, %r2;
	max.s32 	%r18, %r12, %r17;
	setp.lt.s32 	%p2, %r17, %r12;
	selp.u32 	%r19, 1, 0, %p2;
	add.s32 	%r20, %r17, %r19;
	sub.s32 	%r21, %r18, %r20;
	div.u32 	%r22, %r21, %r2;
	add.s32 	%r3, %r22, %r19;
	and.b32  	%r23, %r3, 3;
	setp.eq.s32 	%p3, %r23, 3;
	mov.u32 	%r29, %r1;
	@%p3 bra 	$L__BB0_4;
	add.s32 	%r24, %r3, 1;
	and.b32  	%r25, %r24, 3;
	neg.s32 	%r27, %r25;
	mov.u32 	%r29, %r1;
$L__BB0_3:
	.pragma "nounroll";
	mul.wide.s32 	%rd3, %r29, 4;
	add.s64 	%rd4, %rd1, %rd3;
	st.global.u32 	[%rd4], %r1;
	add.s32 	%r29, %r29, %r2;
	add.s32 	%r27, %r27, 1;
	setp.ne.s32 	%p4, %r27, 0;
	@%p4 bra 	$L__BB0_3;
$L__BB0_4:
	setp.lt.u32 	%p5, %r3, 3;
	@%p5 bra 	$L__BB0_7;
	mul.wide.s32 	%rd7, %r2, 4;
	shl.b32 	%r26, %r2, 2;
$L__BB0_6:
	mul.wide.s32 	%rd5, %r29, 4;
	add.s64 	%rd6, %rd1, %rd5;
	st.global.u32 	[%rd6], %r1;
	add.s64 	%rd8, %rd6, %rd7;
	st.global.u32 	[%rd8], %r1;
	add.s64 	%rd9, %rd8, %rd7;
	st.global.u32 	[%rd9], %r1;
	add.s64 	%rd10, %rd9, %rd7;
	st.global.u32 	[%rd10], %r1;
	add.s32 	%r29, %r26, %r29;
	setp.lt.s32 	%p6, %r29, %r12;
	@%p6 bra 	$L__BB0_6;
$L__BB0_7:
	ret;

}


// ===== COMPILED SASS (sm_100) =====

	.target	sm_100

	.elftype	@"ET_EXEC"


//--------------------- .note.nv.tkinfo           --------------------------
	.section	.note.nv.tkinfo,"",@"SHT_NOTE"
	.sectionflags	@"SHF_NOTE_NV_TKINFO"
	.tkinfo
        /*0018*/ 	.word	0x00000002
        /*0030*/ 	.string	""
        /*0030*/ 	.string	"ptxas"
        /*0030*/ 	.string	"Cuda compilation tools, release 13.0, V13.0.88"
        /*0030*/ 	.string	"Build cuda_13.0.r13.0/compiler.36424714_0"
        /*0030*/ 	.string	"-arch sm_100 -m 64 "



//--------------------- .note.nv.cuinfo           --------------------------
	.section	.note.nv.cuinfo,"",@"SHT_NOTE"
	.sectionflags	@"SHF_NOTE_NV_CUINFO"
        /*0018*/ 	.short	0x0002
        /*001a*/ 	.short	0x0064
        /*001c*/ 	.short	0x0082
	.zero		2


//--------------------- .nv.info                  --------------------------
	.section	.nv.info,"",@"SHT_CUDA_INFO"
	.align	4


	//----- nvinfo : EIATTR_REGCOUNT
	.align		4
        /*0000*/ 	.byte	0x04, 0x2f
        /*0002*/ 	.short	(.L_1 - .L_0)
	.align		4
.L_0:
        /*0004*/ 	.word	index@(_Z6kernelPii)
        /*0008*/ 	.word	0x00000012


	//----- nvinfo : EIATTR_FRAME_SIZE
	.align		4
.L_1:
        /*000c*/ 	.byte	0x04, 0x11
        /*000e*/ 	.short	(.L_3 - .L_2)
	.align		4
.L_2:
        /*0010*/ 	.word	index@(_Z6kernelPii)
        /*0014*/ 	.word	0x00000000


	//----- nvinfo : EIATTR_MIN_STACK_SIZE
	.align		4
.L_3:
        /*0018*/ 	.byte	0x04, 0x12
        /*001a*/ 	.short	(.L_5 - .L_4)
	.align		4
.L_4:
        /*001c*/ 	.word	index@(_Z6kernelPii)
        /*0020*/ 	.word	0x00000000
.L_5:


//--------------------- .nv.compat                --------------------------
	.section	.nv.compat,"",@"SHT_CUDA_COMPAT_INFO"
	.align	4
        /*0000*/ 	.byte	0x02, 0x09, 0x00, 0x00, 0x02, 0x02, 0x01, 0x00, 0x02, 0x05, 0x05, 0x00, 0x03, 0x07, 0x01, 0x01
        /*0010*/ 	.byte	0x02, 0x03, 0x00, 0x00, 0x02, 0x06, 0x01, 0x00, 0x04, 0x0b, 0x08, 0x00, 0x09, 0x00, 0x00, 0x00
        /*0020*/ 	.byte	0x00, 0x00, 0x00, 0x00


//--------------------- .nv.info._Z6kernelPii     --------------------------
	.section	.nv.info._Z6kernelPii,"",@"SHT_CUDA_INFO"
	.sectionflags	@""
	.align	4


	//----- nvinfo : EIATTR_CUDA_API_VERSION
	.align		4
        /*0000*/ 	.byte	0x04, 0x37
        /*0002*/ 	.short	(.L_7 - .L_6)
.L_6:
        /*0004*/ 	.word	0x00000082


	//----- nvinfo : EIATTR_KPARAM_INFO
	.align		4
.L_7:
        /*0008*/ 	.byte	0x04, 0x17
        /*000a*/ 	.short	(.L_9 - .L_8)
.L_8:
        /*000c*/ 	.word	0x00000000
        /*0010*/ 	.short	0x0001
        /*0012*/ 	.short	0x0008
        /*0014*/ 	.byte	0x00, 0xf0, 0x11, 0x00


	//----- nvinfo : EIATTR_KPARAM_INFO
	.align		4
.L_9:
        /*0018*/ 	.byte	0x04, 0x17
        /*001a*/ 	.short	(.L_11 - .L_10)
.L_10:
        /*001c*/ 	.word	0x00000000
        /*0020*/ 	.short	0x0000
        /*0022*/ 	.short	0x0000
        /*0024*/ 	.byte	0x00, 0xf5, 0x21, 0x00


	//----- nvinfo : EIATTR_SPARSE_MMA_MASK
	.align		4
.L_11:
        /*0028*/ 	.byte	0x03, 0x50
        /*002a*/ 	.short	0x0000


	//----- nvinfo : EIATTR_MAXREG_COUNT
	.align		4
        /*002c*/ 	.byte	0x03, 0x1b
        /*002e*/ 	.short	0x00ff


	//----- nvinfo : EIATTR_MERCURY_ISA_VERSION
	.align		4
        /*0030*/ 	.byte	0x03, 0x5f
        /*0032*/ 	.short	0x0101


	//----- nvinfo : EIATTR_VRC_CTA_INIT_COUNT
	.align		4
        /*0034*/ 	.byte	0x02, 0x4a
	.zero		1
	.zero		1


	//----- nvinfo : EIATTR_EXIT_INSTR_OFFSETS
	.align		4
        /*0038*/ 	.byte	0x04, 0x1c
        /*003a*/ 	.short	(.L_13 - .L_12)


	//   ....[0]....
.L_12:
        /*003c*/ 	.word	0x00000090


	//   ....[1]....
        /*0040*/ 	.word	0x00000350


	//   ....[2]....
        /*0044*/ 	.word	0x00000420


	//----- nvinfo : EIATTR_CRS_STACK_SIZE
	.align		4
.L_13:
        /*0048*/ 	.byte	0x04, 0x1e
        /*004a*/ 	.short	(.L_15 - .L_14)
.L_14:
        /*004c*/ 	.word	0x00000000


	//----- nvinfo : EIATTR_CBANK_PARAM_SIZE
	.align		4
.L_15:
        /*0050*/ 	.byte	0x03, 0x19
        /*0052*/ 	.short	0x000c


	//----- nvinfo : EIATTR_PARAM_CBANK
	.align		4
        /*0054*/ 	.byte	0x04, 0x0a
        /*0056*/ 	.short	(.L_17 - .L_16)
	.align		4
.L_16:
        /*0058*/ 	.word	index@(.nv.constant0._Z6kernelPii)
        /*005c*/ 	.short	0x0380
        /*005e*/ 	.short	0x000c


	//----- nvinfo : EIATTR_SW_WAR
	.align		4
.L_17:
        /*0060*/ 	.byte	0x04, 0x36
        /*0062*/ 	.short	(.L_19 - .L_18)
.L_18:
        /*0064*/ 	.word	0x00000008
.L_19:


//--------------------- .nv.callgraph             --------------------------
	.section	.nv.callgraph,"",@"SHT_CUDA_CALLGRAPH"
	.align	4
	.sectionentsize	8
	.align		4
        /*0000*/ 	.word	0x00000000
	.align		4
        /*0004*/ 	.word	0xffffffff
	.align		4
        /*0008*/ 	.word	0x00000000
	.align		4
        /*000c*/ 	.word	0xfffffffe
	.align		4
        /*0010*/ 	.word	0x00000000
	.align		4
        /*0014*/ 	.word	0xfffffffd
	.align		4
        /*0018*/ 	.word	0x00000000
	.align		4
        /*001c*/ 	.word	0xfffffffc


//--------------------- .text._Z6kernelPii        --------------------------
	.section	.text._Z6kernelPii,"ax",@progbits
	.align	128
        .global         _Z6kernelPii
        .type           _Z6kernelPii,@function
        .size           _Z6kernelPii,(.L_x_5 - _Z6kernelPii)
        .other          _Z6kernelPii,@"STO_CUDA_ENTRY STV_DEFAULT"
_Z6kernelPii:
.text._Z6kernelPii:
[----:B------:R-:W-:Y:S01]  /*0000*/  LDC R1, c[0x0][0x37c] ;  /* 0x0000df00ff017b82 */ /* 0x000fe20000000800 */
[----:B------:R-:W0:Y:S07]  /*0010*/  S2R R3, SR_TID.X ;  /* 0x0000000000037919 */ /* 0x000e2e0000002100 */
[----:B------:R-:W0:Y:S01]  /*0020*/  S2UR UR4, SR_CTAID.X ;  /* 0x00000000000479c3 */ /* 0x000e220000002500 */
[----:B------:R-:W1:Y:S07]  /*0030*/  LDCU UR6, c[0x0][0x388] ;  /* 0x00007100ff0677ac */ /* 0x000e6e0008000800 */
[----:B------:R-:W0:Y:S01]  /*0040*/  LDC R0, c[0x0][0x360] ;  /* 0x0000d800ff007b82 */ /* 0x000e220000000800 */
[----:B------:R-:W2:Y:S01]  /*0050*/  LDCU UR5, c[0x0][0x370] ;  /* 0x00006e00ff0577ac */ /* 0x000ea20008000800 */
[----:B0-----:R-:W-:-:S02]  /*0060*/  IMAD R3, R0, UR4, R3 ;  /* 0x0000000400037c24 */ /* 0x001fc4000f8e0203 */
[----:B--2---:R-:W-:-:S03]  /*0070*/  IMAD R0, R0, UR5, RZ ;  /* 0x0000000500007c24 */ /* 0x004fc6000f8e02ff */
[----:B-1----:R-:W-:-:S13]  /*0080*/  ISETP.GE.AND P0, PT, R3, UR6, PT ;  /* 0x0000000603007c0c */ /* 0x002fda000bf06270 */
[----:B------:R-:W-:Y:S05]  /*0090*/  @P0 EXIT ;  /* 0x000000000000094d */ /* 0x000fea0003800000 */
[----:B------:R-:W0:Y:S01]  /*00a0*/  I2F.U32.RP R8, R0 ;  /* 0x0000000000087306 */ /* 0x000e220000209000 */
[----:B------:R-:W-:Y:S01]  /*00b0*/  IADD3 R2, PT, PT, R3, R0, RZ ;  /* 0x0000000003027210 */ /* 0x000fe20007ffe0ff */
[----:B------:R-:W-:Y:S01]  /*00c0*/  IMAD.MOV R9, RZ, RZ, -R0 ;  /* 0x000000ffff097224 */ /* 0x000fe200078e0a00 */
[----:B------:R-:W-:Y:S01]  /*00d0*/  ISETP.NE.U32.AND P2, PT, R0, RZ, PT ;  /* 0x000000ff0000720c */ /* 0x000fe20003f45070 */
[----:B------:R-:W1:Y:S01]  /*00e0*/  LDCU.64 UR4, c[0x0][0x358] ;  /* 0x00006b00ff0477ac */ /* 0x000e620008000a00 */
[C---:B------:R-:W-:Y:S01]  /*00f0*/  ISETP.GE.AND P0, PT, R2.reuse, UR6, PT ;  /* 0x0000000602007c0c */ /* 0x040fe2000bf06270 */
[----:B------:R-:W-:Y:S01]  /*0100*/  BSSY.RECONVERGENT B0, `(.L_x_0) ;  /* 0x0000024000007945 */ /* 0x000fe20003800200 */
[----:B------:R-:W-:Y:S02]  /*0110*/  VIMNMX R7, PT, PT, R2, UR6, !PT ;  /* 0x0000000602077c48 */ /* 0x000fe4000ffe0100 */
[----:B------:R-:W-:Y:S02]  /*0120*/  SEL R6, RZ, 0x1, P0 ;  /* 0x00000001ff067807 */ /* 0x000fe40000000000 */
[----:B------:R-:W-:-:S02]  /*0130*/  MOV R15, R3 ;  /* 0x00000003000f7202 */ /* 0x000fc40000000f00 */
[----:B------:R-:W-:Y:S01]  /*0140*/  IADD3 R7, PT, PT, R7, -R2, -R6 ;  /* 0x8000000207077210 */ /* 0x000fe20007ffe806 */
[----:B0-----:R-:W0:Y:S02]  /*0150*/  MUFU.RCP R8, R8 ;  /* 0x0000000800087308 */ /* 0x001e240000001000 */
[----:B0-----:R-:W-:-:S06]  /*0160*/  VIADD R4, R8, 0xffffffe ;  /* 0x0ffffffe08047836 */ /* 0x001fcc0000000000 */
[----:B------:R0:W2:Y:S02]  /*0170*/  F2I.FTZ.U32.TRUNC.NTZ R5, R4 ;  /* 0x0000000400057305 */ /* 0x0000a4000021f000 */
[----:B0-----:R-:W-:Y:S02]  /*0180*/  IMAD.MOV.U32 R4, RZ, RZ, RZ ;  /* 0x000000ffff047224 */ /* 0x001fe400078e00ff */
[----:B--2---:R-:W-:-:S04]  /*0190*/  IMAD R9, R9, R5, RZ ;  /* 0x0000000509097224 */ /* 0x004fc800078e02ff */
[----:B------:R-:W-:-:S06]  /*01a0*/  IMAD.HI.U32 R8, R5, R9, R4 ;  /* 0x0000000905087227 */ /* 0x000fcc00078e0004 */
[----:B------:R-:W-:-:S04]  /*01b0*/  IMAD.HI.U32 R5, R8, R7, RZ ;  /* 0x0000000708057227 */ /* 0x000fc800078e00ff */
[----:B------:R-:W-:-:S04]  /*01c0*/  IMAD.MOV R2, RZ, RZ, -R5 ;  /* 0x000000ffff027224 */ /* 0x000fc800078e0a05 */
[----:B------:R-:W-:-:S05]  /*01d0*/  IMAD R7, R0, R2, R7 ;  /* 0x0000000200077224 */ /* 0x000fca00078e0207 */
[----:B------:R-:W-:-:S13]  /*01e0*/  ISETP.GE.U32.AND P0, PT, R7, R0, PT ;  /* 0x000000000700720c */ /* 0x000fda0003f06070 */
[----:B------:R-:W-:Y:S01]  /*01f0*/  @P0 IADD3 R7, PT, PT, -R0, R7, RZ ;  /* 0x0000000700070210 */ /* 0x000fe20007ffe1ff */
[----:B------:R-:W-:-:S03]  /*0200*/  @P0 VIADD R5, R5, 0x1 ;  /* 0x0000000105050836 */ /* 0x000fc60000000000 */
[----:B------:R-:W-:-:S13]  /*0210*/  ISETP.GE.U32.AND P1, PT, R7, R0, PT ;  /* 0x000000000700720c */ /* 0x000fda0003f26070 */
[----:B------:R-:W-:Y:S02]  /*0220*/  @P1 IADD3 R5, PT, PT, R5, 0x1, RZ ;  /* 0x0000000105051810 */ /* 0x000fe40007ffe0ff */
[----:B------:R-:W-:-:S05]  /*0230*/  @!P2 LOP3.LUT R5, RZ, R0, RZ, 0x33, !PT ;  /* 0x00000000ff05a212 */ /* 0x000fca00078e33ff */
[----:B------:R-:W-:-:S05]  /*0240*/  IMAD.IADD R5, R6, 0x1, R5 ;  /* 0x0000000106057824 */ /* 0x000fca00078e0205 */
[C---:B------:R-:W-:Y:S02]  /*0250*/  LOP3.LUT R2, R5.reuse, 0x3, RZ, 0xc0, !PT ;  /* 0x0000000305027812 */ /* 0x040fe400078ec0ff */
[----:B------:R-:W-:Y:S02]  /*0260*/  ISETP.GE.U32.AND P1, PT, R5, 0x3, PT ;  /* 0x000000030500780c */ /* 0x000fe40003f26070 */
[----:B------:R-:W-:-:S13]  /*0270*/  ISETP.NE.AND P0, PT, R2, 0x3, PT ;  /* 0x000000030200780c */ /* 0x000fda0003f05270 */
[----:B-1----:R-:W-:Y:S05]  /*0280*/  @!P0 BRA `(.L_x_1) ;  /* 0x00000000002c8947 */ /* 0x002fea0003800000 */
[----:B------:R-:W0:Y:S01]  /*0290*/  LDC.64 R6, c[0x0][0x380] ;  /* 0x0000e000ff067b82 */ /* 0x000e220000000a00 */
[----:B------:R-:W-:Y:S01]  /*02a0*/  VIADD R5, R5, 0x1 ;  /* 0x0000000105057836 */ /* 0x000fe20000000000 */
[----:B------:R-:W-:-:S04]  /*02b0*/  MOV R15, R3 ;  /* 0x00000003000f7202 */ /* 0x000fc80000000f00 */
[----:B------:R-:W-:-:S05]  /*02c0*/  LOP3.LUT R5, R5, 0x3, RZ, 0xc0, !PT ;  /* 0x0000000305057812 */ /* 0x000fca00078ec0ff */
[----:B------:R-:W-:-:S07]  /*02d0*/  IMAD.MOV R2, RZ, RZ, -R5 ;  /* 0x000000ffff027224 */ /* 0x000fce00078e0a05 */
.L_x_2:
[----:B0-----:R-:W-:Y:S01]  /*02e0*/  IMAD.WIDE R4, R15, 0x4, R6 ;  /* 0x000000040f047825 */ /* 0x001fe200078e0206 */
[----:B------:R-:W-:-:S03]  /*02f0*/  IADD3 R2, PT, PT, R2, 0x1, RZ ;  /* 0x0000000102027810 */ /* 0x000fc60007ffe0ff */
[----:B------:R-:W-:Y:S01]  /*0300*/  IMAD.IADD R15, R0, 0x1, R15 ;  /* 0x00000001000f7824 */ /* 0x000fe200078e020f */
[----:B------:R1:W-:Y:S01]  /*0310*/  STG.E desc[UR4][R4.64], R3 ;  /* 0x0000000304007986 */ /* 0x0003e2000c101904 */
[----:B------:R-:W-:-:S13]  /*0320*/  ISETP.NE.AND P0, PT, R2, RZ, PT ;  /* 0x000000ff0200720c */ /* 0x000fda0003f05270 */
[----:B-1----:R-:W-:Y:S05]  /*0330*/  @P0 BRA `(.L_x_2) ;  /* 0xfffffffc00e80947 */ /* 0x002fea000383ffff */
.L_x_1:
[----:B------:R-:W-:Y:S05]  /*0340*/  BSYNC.RECONVERGENT B0 ;  /* 0x0000000000007941 */ /* 0x000fea0003800200 */
.L_x_0:
[----:B------:R-:W-:Y:S05]  /*0350*/  @!P1 EXIT ;  /* 0x000000000000994d */ /* 0x000fea0003800000 */
[----:B------:R-:W0:Y:S02]  /*0360*/  LDC.64 R10, c[0x0][0x380] ;  /* 0x0000e000ff0a7b82 */ /* 0x000e240000000a00 */
.L_x_3:
[----:B01----:R-:W-:Y:S01]  /*0370*/  IMAD.WIDE R12, R15, 0x4, R10 ;  /* 0x000000040f0c7825 */ /* 0x003fe200078e020a */
[----:B------:R-:W-:-:S04]  /*0380*/  LEA R15, R0, R15, 0x2 ;  /* 0x0000000f000f7211 */ /* 0x000fc800078e10ff */
[----:B------:R1:W-:Y:S01]  /*0390*/  STG.E desc[UR4][R12.64], R3 ;  /* 0x000000030c007986 */ /* 0x0003e2000c101904 */
[----:B------:R-:W-:Y:S01]  /*03a0*/  IMAD.WIDE R4, R0, 0x4, R12 ;  /* 0x0000000400047825 */ /* 0x000fe200078e020c */
[----:B------:R-:W-:-:S04]  /*03b0*/  ISETP.GE.AND P0, PT, R15, UR6, PT ;  /* 0x000000060f007c0c */ /* 0x000fc8000bf06270 */
[----:B------:R1:W-:Y:S01]  /*03c0*/  STG.E desc[UR4][R4.64], R3 ;  /* 0x0000000304007986 */ /* 0x0003e2000c101904 */
[----:B------:R-:W-:-:S05]  /*03d0*/  IMAD.WIDE R6, R0, 0x4, R4 ;  /* 0x0000000400067825 */ /* 0x000fca00078e0204 */
[----:B------:R1:W-:Y:S01]  /*03e0*/  STG.E desc[UR4][R6.64], R3 ;  /* 0x0000000306007986 */ /* 0x0003e2000c101904 */
[----:B------:R-:W-:-:S05]  /*03f0*/  IMAD.WIDE R8, R0, 0x4, R6 ;  /* 0x0000000400087825 */ /* 0x000fca00078e0206 */
[----:B------:R1:W-:Y:S01]  /*0400*/  STG.E desc[UR4][R8.64], R3 ;  /* 0x0000000308007986 */ /* 0x0003e2000c101904 */
[----:B------:R-:W-:Y:S05]  /*0410*/  @!P0 BRA `(.L_x_3) ;  /* 0xfffffffc00d48947 */ /* 0x000fea000383ffff */
[----:B------:R-:W-:Y:S05]  /*0420*/  EXIT ;  /* 0x000000000000794d */ /* 0x000fea0003800000 */
.L_x_4:
[----:B------:R-:W-:-:S00]  /*0430*/  BRA `(.L_x_4) ;  /* 0xfffffffc00fc7947 */ /* 0x000fc0000383ffff */
[----:B------:R-:W-:-:S00]  /*0440*/  NOP ;  /* 0x0000000000007918 */ /* 0x000fc00000000000 */
        /* <DEDUP_REMOVED lines=11> */
.L_x_5:


//--------------------- .nv.shared.reserved.0     --------------------------
	.section	.nv.shared.reserved.0,"aw",@nobits
	.weak		__nv_reservedSMEM_offset_0_alias
	.size		__nv_reservedSMEM_offset_0_alias, 0, 64
	.other		__nv_reservedSMEM_offset_0_alias,@"STO_CUDA_RESERVED_SHARED STV_DEFAULT"
__nv_reservedSMEM_offset_0_alias:
	.zero		0
	.zero		64


//--------------------- .nv.constant0._Z6kernelPii --------------------------
	.section	.nv.constant0._Z6kernelPii,"a",@progbits
	.sectionflags	@""
	.align	4
.nv.constant0._Z6kernelPii:
	.zero		908


//--------------------- SYMBOLS --------------------------

	.type		.nv.reservedSmem.offset0,@object
	.size		.nv.reservedSmem.offset0,0x4
